//
// Generated by NVIDIA NVVM Compiler
//
// Compiler Build ID: CL-36424714
// Cuda compilation tools, release 13.0, V13.0.88
// Based on NVVM 20.0.0
//

.version 9.0
.target sm_100
.address_size 64

	// .globl	_Z16matrixMultGlobalPKfS0_Pfii
// _ZZ16matrixMultSharedPKfS0_PfiiE2As has been demoted
// _ZZ16matrixMultSharedPKfS0_PfiiE2Bs has been demoted

.visible .entry _Z16matrixMultGlobalPKfS0_Pfii(
	.param .u64 .ptr .align 1 _Z16matrixMultGlobalPKfS0_Pfii_param_0,
	.param .u64 .ptr .align 1 _Z16matrixMultGlobalPKfS0_Pfii_param_1,
	.param .u64 .ptr .align 1 _Z16matrixMultGlobalPKfS0_Pfii_param_2,
	.param .u32 _Z16matrixMultGlobalPKfS0_Pfii_param_3,
	.param .u32 _Z16matrixMultGlobalPKfS0_Pfii_param_4
)
{
	.reg .pred 	%p<13>;
	.reg .b32 	%r<40>;
	.reg .b32 	%f<68>;
	.reg .b64 	%rd<53>;

	ld.param.u64 	%rd7, [_Z16matrixMultGlobalPKfS0_Pfii_param_0];
	ld.param.u64 	%rd8, [_Z16matrixMultGlobalPKfS0_Pfii_param_1];
	ld.param.u64 	%rd6, [_Z16matrixMultGlobalPKfS0_Pfii_param_2];
	ld.param.u32 	%r18, [_Z16matrixMultGlobalPKfS0_Pfii_param_3];
	ld.param.u32 	%r19, [_Z16matrixMultGlobalPKfS0_Pfii_param_4];
	cvta.to.global.u64 	%rd1, %rd8;
	cvta.to.global.u64 	%rd2, %rd7;
	mov.u32 	%r20, %ctaid.y;
	mov.u32 	%r21, %ntid.y;
	mov.u32 	%r22, %tid.y;
	mad.lo.s32 	%r1, %r20, %r21, %r22;
	mov.u32 	%r23, %ctaid.x;
	mov.u32 	%r24, %ntid.x;
	mov.u32 	%r25, %tid.x;
	mad.lo.s32 	%r2, %r23, %r24, %r25;
	setp.lt.s32 	%p1, %r18, 1;
	mov.f32 	%f67, 0f00000000;
	@%p1 bra 	$L__BB0_12;
	mul.lo.s32 	%r3, %r18, %r1;
	and.b32  	%r4, %r18, 7;
	setp.lt.u32 	%p2, %r18, 8;
	mov.f32 	%f67, 0f00000000;
	mov.b32 	%r38, 0;
	@%p2 bra 	$L__BB0_4;
	and.b32  	%r38, %r18, 2147483640;
	neg.s32 	%r36, %r38;
	shl.b32 	%r7, %r19, 3;
	mul.wide.u32 	%rd9, %r3, 4;
	add.s64 	%rd10, %rd9, %rd2;
	add.s64 	%rd52, %rd10, 16;
	mov.f32 	%f67, 0f00000000;
	mul.wide.s32 	%rd13, %r19, 4;
	mov.u32 	%r35, %r2;
$L__BB0_3:
	.pragma "nounroll";
	ld.global.f32 	%f17, [%rd52+-16];
	mul.wide.s32 	%rd11, %r35, 4;
	add.s64 	%rd12, %rd1, %rd11;
	ld.global.f32 	%f18, [%rd12];
	fma.rn.f32 	%f19, %f17, %f18, %f67;
	ld.global.f32 	%f20, [%rd52+-12];
	add.s64 	%rd14, %rd12, %rd13;
	ld.global.f32 	%f21, [%rd14];
	fma.rn.f32 	%f22, %f20, %f21, %f19;
	ld.global.f32 	%f23, [%rd52+-8];
	add.s64 	%rd15, %rd14, %rd13;
	ld.global.f32 	%f24, [%rd15];
	fma.rn.f32 	%f25, %f23, %f24, %f22;
	ld.global.f32 	%f26, [%rd52+-4];
	add.s64 	%rd16, %rd15, %rd13;
	ld.global.f32 	%f27, [%rd16];
	fma.rn.f32 	%f28, %f26, %f27, %f25;
	ld.global.f32 	%f29, [%rd52];
	add.s64 	%rd17, %rd16, %rd13;
	ld.global.f32 	%f30, [%rd17];
	fma.rn.f32 	%f31, %f29, %f30, %f28;
	ld.global.f32 	%f32, [%rd52+4];
	add.s64 	%rd18, %rd17, %rd13;
	ld.global.f32 	%f33, [%rd18];
	fma.rn.f32 	%f34, %f32, %f33, %f31;
	ld.global.f32 	%f35, [%rd52+8];
	add.s64 	%rd19, %rd18, %rd13;
	ld.global.f32 	%f36, [%rd19];
	fma.rn.f32 	%f37, %f35, %f36, %f34;
	ld.global.f32 	%f38, [%rd52+12];
	add.s64 	%rd20, %rd19, %rd13;
	ld.global.f32 	%f39, [%rd20];
	fma.rn.f32 	%f67, %f38, %f39, %f37;
	add.s32 	%r36, %r36, 8;
	add.s32 	%r35, %r35, %r7;
	add.s64 	%rd52, %rd52, 32;
	setp.ne.s32 	%p3, %r36, 0;
	@%p3 bra 	$L__BB0_3;
$L__BB0_4:
	setp.eq.s32 	%p4, %r4, 0;
	@%p4 bra 	$L__BB0_12;
	and.b32  	%r13, %r18, 3;
	setp.lt.u32 	%p5, %r4, 4;
	@%p5 bra 	$L__BB0_7;
	add.s32 	%r27, %r38, %r3;
	mul.wide.u32 	%rd21, %r27, 4;
	add.s64 	%rd22, %rd2, %rd21;
	ld.global.f32 	%f41, [%rd22];
	mad.lo.s32 	%r28, %r38, %r19, %r2;
	mul.wide.s32 	%rd23, %r28, 4;
	add.s64 	%rd24, %rd1, %rd23;
	ld.global.f32 	%f42, [%rd24];
	fma.rn.f32 	%f43, %f41, %f42, %f67;
	cvt.u64.u32 	%rd25, %r3;
	cvt.u64.u32 	%rd26, %r38;
	add.s64 	%rd27, %rd26, %rd25;
	shl.b64 	%rd28, %rd27, 2;
	add.s64 	%rd29, %rd2, %rd28;
	ld.global.f32 	%f44, [%rd29+4];
	mul.wide.s32 	%rd30, %r19, 4;
	add.s64 	%rd31, %rd24, %rd30;
	ld.global.f32 	%f45, [%rd31];
	fma.rn.f32 	%f46, %f44, %f45, %f43;
	ld.global.f32 	%f47, [%rd29+8];
	add.s64 	%rd32, %rd31, %rd30;
	ld.global.f32 	%f48, [%rd32];
	fma.rn.f32 	%f49, %f47, %f48, %f46;
	ld.global.f32 	%f50, [%rd29+12];
	add.s64 	%rd33, %rd32, %rd30;
	ld.global.f32 	%f51, [%rd33];
	fma.rn.f32 	%f67, %f50, %f51, %f49;
	add.s32 	%r38, %r38, 4;
$L__BB0_7:
	setp.eq.s32 	%p6, %r13, 0;
	@%p6 bra 	$L__BB0_12;
	setp.eq.s32 	%p7, %r13, 1;
	@%p7 bra 	$L__BB0_10;
	add.s32 	%r29, %r38, %r3;
	mul.wide.u32 	%rd34, %r29, 4;
	add.s64 	%rd35, %rd2, %rd34;
	ld.global.f32 	%f53, [%rd35];
	mad.lo.s32 	%r30, %r38, %r19, %r2;
	mul.wide.s32 	%rd36, %r30, 4;
	add.s64 	%rd37, %rd1, %rd36;
	ld.global.f32 	%f54, [%rd37];
	fma.rn.f32 	%f55, %f53, %f54, %f67;
	cvt.u64.u32 	%rd38, %r3;
	cvt.u64.u32 	%rd39, %r38;
	add.s64 	%rd40, %rd39, %rd38;
	shl.b64 	%rd41, %rd40, 2;
	add.s64 	%rd42, %rd2, %rd41;
	ld.global.f32 	%f56, [%rd42+4];
	mul.wide.s32 	%rd43, %r19, 4;
	add.s64 	%rd44, %rd37, %rd43;
	ld.global.f32 	%f57, [%rd44];
	fma.rn.f32 	%f67, %f56, %f57, %f55;
	add.s32 	%r38, %r38, 2;
$L__BB0_10:
	and.b32  	%r31, %r18, 1;
	setp.eq.b32 	%p8, %r31, 1;
	not.pred 	%p9, %p8;
	@%p9 bra 	$L__BB0_12;
	add.s32 	%r32, %r38, %r3;
	mul.wide.u32 	%rd45, %r32, 4;
	add.s64 	%rd46, %rd2, %rd45;
	ld.global.f32 	%f58, [%rd46];
	mad.lo.s32 	%r33, %r38, %r19, %r2;
	mul.wide.s32 	%rd47, %r33, 4;
	add.s64 	%rd48, %rd1, %rd47;
	ld.global.f32 	%f59, [%rd48];
	fma.rn.f32 	%f67, %f58, %f59, %f67;
$L__BB0_12:
	setp.ge.s32 	%p10, %r1, %r18;
	setp.ge.s32 	%p11, %r2, %r19;
	or.pred  	%p12, %p10, %p11;
	@%p12 bra 	$L__BB0_14;
	mad.lo.s32 	%r34, %r19, %r1, %r2;
	cvta.to.global.u64 	%rd49, %rd6;
	mul.wide.s32 	%rd50, %r34, 4;
	add.s64 	%rd51, %rd49, %rd50;
	st.global.f32 	[%rd51], %f67;
$L__BB0_14:
	ret;

}
	// .globl	_Z16matrixMultSharedPKfS0_Pfii
.visible .entry _Z16matrixMultSharedPKfS0_Pfii(
	.param .u64 .ptr .align 1 _Z16matrixMultSharedPKfS0_Pfii_param_0,
	.param .u64 .ptr .align 1 _Z16matrixMultSharedPKfS0_Pfii_param_1,
	.param .u64 .ptr .align 1 _Z16matrixMultSharedPKfS0_Pfii_param_2,
	.param .u32 _Z16matrixMultSharedPKfS0_Pfii_param_3,
	.param .u32 _Z16matrixMultSharedPKfS0_Pfii_param_4
)
{
	.reg .pred 	%p<10>;
	.reg .b32 	%r<42>;
	.reg .b32 	%f<63>;
	.reg .b64 	%rd<13>;
	// demoted variable
	.shared .align 4 .b8 _ZZ16matrixMultSharedPKfS0_PfiiE2As[1024];
	// demoted variable
	.shared .align 4 .b8 _ZZ16matrixMultSharedPKfS0_PfiiE2Bs[1024];
	ld.param.u64 	%rd3, [_Z16matrixMultSharedPKfS0_Pfii_param_0];
	ld.param.u64 	%rd4, [_Z16matrixMultSharedPKfS0_Pfii_param_1];
	ld.param.u64 	%rd5, [_Z16matrixMultSharedPKfS0_Pfii_param_2];
	ld.param.u32 	%r23, [_Z16matrixMultSharedPKfS0_Pfii_param_3];
	ld.param.u32 	%r24, [_Z16matrixMultSharedPKfS0_Pfii_param_4];
	mov.u32 	%r25, %ctaid.y;
	mov.u32 	%r26, %ntid.y;
	mov.u32 	%r39, %tid.y;
	mad.lo.s32 	%r2, %r25, %r26, %r39;
	mov.u32 	%r27, %ctaid.x;
	mov.u32 	%r28, %ntid.x;
	mov.u32 	%r37, %tid.x;
	mad.lo.s32 	%r4, %r27, %r28, %r37;
	setp.lt.s32 	%p1, %r23, 1;
	mov.f32 	%f62, 0f00000000;
	@%p1 bra 	$L__BB1_7;
	add.s32 	%r29, %r23, 15;
	shr.u32 	%r30, %r29, 4;
	shl.b32 	%r31, %r39, 6;
	mov.u32 	%r32, _ZZ16matrixMultSharedPKfS0_PfiiE2As;
	add.s32 	%r5, %r32, %r31;
	shl.b32 	%r33, %r37, 2;
	add.s32 	%r6, %r5, %r33;
	mov.u32 	%r34, _ZZ16matrixMultSharedPKfS0_PfiiE2Bs;
	add.s32 	%r8, %r34, %r33;
	add.s32 	%r7, %r8, %r31;
	neg.s32 	%r41, %r30;
	mad.lo.s32 	%r40, %r39, %r24, %r4;
	shl.b32 	%r11, %r24, 4;
	mad.lo.s32 	%r38, %r23, %r2, %r37;
	cvta.to.global.u64 	%rd1, %rd3;
	cvta.to.global.u64 	%rd2, %rd4;
	mov.f32 	%f62, 0f00000000;
$L__BB1_2:
	max.u32 	%r35, %r2, %r37;
	setp.ge.u32 	%p2, %r35, %r23;
	mov.f32 	%f60, 0f00000000;
	@%p2 bra 	$L__BB1_4;
	mul.wide.u32 	%rd6, %r38, 4;
	add.s64 	%rd7, %rd1, %rd6;
	ld.global.f32 	%f60, [%rd7];
$L__BB1_4:
	setp.ge.s32 	%p3, %r4, %r24;
	st.shared.f32 	[%r6], %f60;
	setp.ge.u32 	%p4, %r39, %r23;
	mov.f32 	%f61, 0f00000000;
	or.pred  	%p5, %p3, %p4;
	@%p5 bra 	$L__BB1_6;
	mul.wide.u32 	%rd8, %r40, 4;
	add.s64 	%rd9, %rd2, %rd8;
	ld.global.f32 	%f61, [%rd9];
$L__BB1_6:
	st.shared.f32 	[%r7], %f61;
	bar.sync 	0;
	ld.shared.f32 	%f12, [%r5];
	ld.shared.f32 	%f13, [%r8];
	fma.rn.f32 	%f14, %f12, %f13, %f62;
	ld.shared.f32 	%f15, [%r5+4];
	ld.shared.f32 	%f16, [%r8+64];
	fma.rn.f32 	%f17, %f15, %f16, %f14;
	ld.shared.f32 	%f18, [%r5+8];
	ld.shared.f32 	%f19, [%r8+128];
	fma.rn.f32 	%f20, %f18, %f19, %f17;
	ld.shared.f32 	%f21, [%r5+12];
	ld.shared.f32 	%f22, [%r8+192];
	fma.rn.f32 	%f23, %f21, %f22, %f20;
	ld.shared.f32 	%f24, [%r5+16];
	ld.shared.f32 	%f25, [%r8+256];
	fma.rn.f32 	%f26, %f24, %f25, %f23;
	ld.shared.f32 	%f27, [%r5+20];
	ld.shared.f32 	%f28, [%r8+320];
	fma.rn.f32 	%f29, %f27, %f28, %f26;
	ld.shared.f32 	%f30, [%r5+24];
	ld.shared.f32 	%f31, [%r8+384];
	fma.rn.f32 	%f32, %f30, %f31, %f29;
	ld.shared.f32 	%f33, [%r5+28];
	ld.shared.f32 	%f34, [%r8+448];
	fma.rn.f32 	%f35, %f33, %f34, %f32;
	ld.shared.f32 	%f36, [%r5+32];
	ld.shared.f32 	%f37, [%r8+512];
	fma.rn.f32 	%f38, %f36, %f37, %f35;
	ld.shared.f32 	%f39, [%r5+36];
	ld.shared.f32 	%f40, [%r8+576];
	fma.rn.f32 	%f41, %f39, %f40, %f38;
	ld.shared.f32 	%f42, [%r5+40];
	ld.shared.f32 	%f43, [%r8+640];
	fma.rn.f32 	%f44, %f42, %f43, %f41;
	ld.shared.f32 	%f45, [%r5+44];
	ld.shared.f32 	%f46, [%r8+704];
	fma.rn.f32 	%f47, %f45, %f46, %f44;
	ld.shared.f32 	%f48, [%r5+48];
	ld.shared.f32 	%f49, [%r8+768];
	fma.rn.f32 	%f50, %f48, %f49, %f47;
	ld.shared.f32 	%f51, [%r5+52];
	ld.shared.f32 	%f52, [%r8+832];
	fma.rn.f32 	%f53, %f51, %f52, %f50;
	ld.shared.f32 	%f54, [%r5+56];
	ld.shared.f32 	%f55, [%r8+896];
	fma.rn.f32 	%f56, %f54, %f55, %f53;
	ld.shared.f32 	%f57, [%r5+60];
	ld.shared.f32 	%f58, [%r8+960];
	fma.rn.f32 	%f62, %f57, %f58, %f56;
	bar.sync 	0;
	add.s32 	%r41, %r41, 1;
	setp.ne.s32 	%p6, %r41, 0;
	add.s32 	%r40, %r40, %r11;
	add.s32 	%r39, %r39, 16;
	add.s32 	%r38, %r38, 16;
	add.s32 	%r37, %r37, 16;
	@%p6 bra 	$L__BB1_2;
$L__BB1_7:
	setp.ge.s32 	%p7, %r2, %r23;
	setp.ge.s32 	%p8, %r4, %r24;
	or.pred  	%p9, %p7, %p8;
	@%p9 bra 	$L__BB1_9;
	mad.lo.s32 	%r36, %r24, %r2, %r4;
	cvta.to.global.u64 	%rd10, %rd5;
	mul.wide.s32 	%rd11, %r36, 4;
	add.s64 	%rd12, %rd10, %rd11;
	st.global.f32 	[%rd12], %f62;
$L__BB1_9:
	ret;

}


// ===== COMPILED SASS (sm_100) =====

	.target	sm_100

	.elftype	@"ET_EXEC"


//--------------------- .note.nv.tkinfo           --------------------------
	.section	.note.nv.tkinfo,"",@"SHT_NOTE"
	.sectionflags	@"SHF_NOTE_NV_TKINFO"
	.tkinfo
        /*0018*/ 	.word	0x00000002
        /*0030*/ 	.string	""
        /*0030*/ 	.string	"ptxas"
        /*0030*/ 	.string	"Cuda compilation tools, release 13.0, V13.0.88"
        /*0030*/ 	.string	"Build cuda_13.0.r13.0/compiler.36424714_0"
        /*0030*/ 	.string	"-arch sm_100 -m 64 "



//--------------------- .note.nv.cuinfo           --------------------------
	.section	.note.nv.cuinfo,"",@"SHT_NOTE"
	.sectionflags	@"SHF_NOTE_NV_CUINFO"
        /*0018*/ 	.short	0x0002
        /*001a*/ 	.short	0x0064
        /*001c*/ 	.short	0x0082
	.zero		2


//--------------------- .nv.info                  --------------------------
	.section	.nv.info,"",@"SHT_CUDA_INFO"
	.align	4


	//----- nvinfo : EIATTR_REGCOUNT
	.align		4
        /*0000*/ 	.byte	0x04, 0x2f
        /*0002*/ 	.short	(.L_1 - .L_0)
	.align		4
.L_0:
        /*0004*/ 	.word	index@(_Z16matrixMultGlobalPKfS0_Pfii)
        /*0008*/ 	.word	0x00000020


	//----- nvinfo : EIATTR_FRAME_SIZE
	.align		4
.L_1:
        /*000c*/ 	.byte	0x04, 0x11
        /*000e*/ 	.short	(.L_3 - .L_2)
	.align		4
.L_2:
        /*0010*/ 	.word	index@(_Z16matrixMultGlobalPKfS0_Pfii)
        /*0014*/ 	.word	0x00000000


	//----- nvinfo : EIATTR_REGCOUNT
	.align		4
.L_3:
        /*0018*/ 	.byte	0x04, 0x2f
        /*001a*/ 	.short	(.L_5 - .L_4)
	.align		4
.L_4:
        /*001c*/ 	.word	index@(_Z16matrixMultSharedPKfS0_Pfii)
        /*0020*/ 	.word	0x00000020


	//----- nvinfo : EIATTR_FRAME_SIZE
	.align		4
.L_5:
        /*0024*/ 	.byte	0x04, 0x11
        /*0026*/ 	.short	(.L_7 - .L_6)
	.align		4
.L_6:
        /*0028*/ 	.word	index@(_Z16matrixMultSharedPKfS0_Pfii)
        /*002c*/ 	.word	0x00000000


	//----- nvinfo : EIATTR_MIN_STACK_SIZE
	.align		4
.L_7:
        /*0030*/ 	.byte	0x04, 0x12
        /*0032*/ 	.short	(.L_9 - .L_8)
	.align		4
.L_8:
        /*0034*/ 	.word	index@(_Z16matrixMultSharedPKfS0_Pfii)
        /*0038*/ 	.word	0x00000000


	//----- nvinfo : EIATTR_MIN_STACK_SIZE
	.align		4
.L_9:
        /*003c*/ 	.byte	0x04, 0x12
        /*003e*/ 	.short	(.L_11 - .L_10)
	.align		4
.L_10:
        /*0040*/ 	.word	index@(_Z16matrixMultGlobalPKfS0_Pfii)
        /*0044*/ 	.word	0x00000000
.L_11:


//--------------------- .nv.compat                --------------------------
	.section	.nv.compat,"",@"SHT_CUDA_COMPAT_INFO"
	.align	4
        /*0000*/ 	.byte	0x02, 0x09, 0x00, 0x00, 0x02, 0x02, 0x01, 0x00, 0x02, 0x05, 0x05, 0x00, 0x03, 0x07, 0x01, 0x01
        /*0010*/ 	.byte	0x02, 0x03, 0x00, 0x00, 0x02, 0x06, 0x01, 0x00, 0x04, 0x0b, 0x08, 0x00, 0x09, 0x00, 0x00, 0x00
        /*0020*/ 	.byte	0x00, 0x00, 0x00, 0x00


//--------------------- .nv.info._Z16matrixMultSharedPKfS0_Pfii --------------------------
	.section	.nv.info._Z16matrixMultSharedPKfS0_Pfii,"",@"SHT_CUDA_INFO"
	.sectionflags	@""
	.align	4


	//----- nvinfo : EIATTR_CUDA_API_VERSION
	.align		4
        /*0000*/ 	.byte	0x04, 0x37
        /*0002*/ 	.short	(.L_13 - .L_12)
.L_12:
        /*0004*/ 	.word	0x00000082


	//----- nvinfo : EIATTR_KPARAM_INFO
	.align		4
.L_13:
        /*0008*/ 	.byte	0x04, 0x17
        /*000a*/ 	.short	(.L_15 - .L_14)
.L_14:
        /*000c*/ 	.word	0x00000000
        /*0010*/ 	.short	0x0004
        /*0012*/ 	.short	0x001c
        /*0014*/ 	.byte	0x00, 0xf0, 0x11, 0x00


	//----- nvinfo : EIATTR_KPARAM_INFO
	.align		4
.L_15:
        /*0018*/ 	.byte	0x04, 0x17
        /*001a*/ 	.short	(.L_17 - .L_16)
.L_16:
        /*001c*/ 	.word	0x00000000
        /*0020*/ 	.short	0x0003
        /*0022*/ 	.short	0x0018
        /*0024*/ 	.byte	0x00, 0xf0, 0x11, 0x00


	//----- nvinfo : EIATTR_KPARAM_INFO
	.align		4
.L_17:
        /*0028*/ 	.byte	0x04, 0x17
        /*002a*/ 	.short	(.L_19 - .L_18)
.L_18:
        /*002c*/ 	.word	0x00000000
        /*0030*/ 	.short	0x0002
        /*0032*/ 	.short	0x0010
        /*0034*/ 	.byte	0x00, 0xf5, 0x21, 0x00


	//----- nvinfo : EIATTR_KPARAM_INFO
	.align		4
.L_19:
        /*0038*/ 	.byte	0x04, 0x17
        /*003a*/ 	.short	(.L_21 - .L_20)
.L_20:
        /*003c*/ 	.word	0x00000000
        /*0040*/ 	.short	0x0001
        /*0042*/ 	.short	0x0008
        /*0044*/ 	.byte	0x00, 0xf5, 0x21, 0x00


	//----- nvinfo : EIATTR_KPARAM_INFO
	.align		4
.L_21:
        /*0048*/ 	.byte	0x04, 0x17
        /*004a*/ 	.short	(.L_23 - .L_22)
.L_22:
        /*004c*/ 	.word	0x00000000
        /*0050*/ 	.short	0x0000
        /*0052*/ 	.short	0x0000
        /*0054*/ 	.byte	0x00, 0xf5, 0x21, 0x00


	//----- nvinfo : EIATTR_SPARSE_MMA_MASK
	.align		4
.L_23:
        /*0058*/ 	.byte	0x03, 0x50
        /*005a*/ 	.short	0x0000


	//----- nvinfo : EIATTR_MAXREG_COUNT
	.align		4
        /*005c*/ 	.byte	0x03, 0x1b
        /*005e*/ 	.short	0x00ff


	//----- nvinfo : EIATTR_NUM_BARRIERS
	.align		4
        /*0060*/ 	.byte	0x02, 0x4c
        /*0062*/ 	.byte	0x01
	.zero		1


	//----- nvinfo : EIATTR_MERCURY_ISA_VERSION
	.align		4
        /*0064*/ 	.byte	0x03, 0x5f
        /*0066*/ 	.short	0x0101


	//----- nvinfo : EIATTR_VRC_CTA_INIT_COUNT
	.align		4
        /*0068*/ 	.byte	0x02, 0x4a
	.zero		1
	.zero		1


	//----- nvinfo : EIATTR_EXIT_INSTR_OFFSETS
	.align		4
        /*006c*/ 	.byte	0x04, 0x1c
        /*006e*/ 	.short	(.L_25 - .L_24)


	//   ....[0]....
.L_24:
        /*0070*/ 	.word	0x000005f0


	//   ....[1]....
        /*0074*/ 	.word	0x00000640


	//----- nvinfo : EIATTR_CBANK_PARAM_SIZE
	.align		4
.L_25:
        /*0078*/ 	.byte	0x03, 0x19
        /*007a*/ 	.short	0x0020


	//----- nvinfo : EIATTR_PARAM_CBANK
	.align		4
        /*007c*/ 	.byte	0x04, 0x0a
        /*007e*/ 	.short	(.L_27 - .L_26)
	.align		4
.L_26:
        /*0080*/ 	.word	index@(.nv.constant0._Z16matrixMultSharedPKfS0_Pfii)
        /*0084*/ 	.short	0x0380
        /*0086*/ 	.short	0x0020


	//----- nvinfo : EIATTR_SW_WAR
	.align		4
.L_27:
        /*0088*/ 	.byte	0x04, 0x36
        /*008a*/ 	.short	(.L_29 - .L_28)
.L_28:
        /*008c*/ 	.word	0x00000008
.L_29:


//--------------------- .nv.info._Z16matrixMultGlobalPKfS0_Pfii --------------------------
	.section	.nv.info._Z16matrixMultGlobalPKfS0_Pfii,"",@"SHT_CUDA_INFO"
	.sectionflags	@""
	.align	4


	//----- nvinfo : EIATTR_CUDA_API_VERSION
	.align		4
        /*0000*/ 	.byte	0x04, 0x37
        /*0002*/ 	.short	(.L_31 - .L_30)
.L_30:
        /*0004*/ 	.word	0x00000082


	//----- nvinfo : EIATTR_KPARAM_INFO
	.align		4
.L_31:
        /*0008*/ 	.byte	0x04, 0x17
        /*000a*/ 	.short	(.L_33 - .L_32)
.L_32:
        /*000c*/ 	.word	0x00000000
        /*0010*/ 	.short	0x0004
        /*0012*/ 	.short	0x001c
        /*0014*/ 	.byte	0x00, 0xf0, 0x11, 0x00


	//----- nvinfo : EIATTR_KPARAM_INFO
	.align		4
.L_33:
        /*0018*/ 	.byte	0x04, 0x17
        /*001a*/ 	.short	(.L_35 - .L_34)
.L_34:
        /*001c*/ 	.word	0x00000000
        /*0020*/ 	.short	0x0003
        /*0022*/ 	.short	0x0018
        /*0024*/ 	.byte	0x00, 0xf0, 0x11, 0x00


	//----- nvinfo : EIATTR_KPARAM_INFO
	.align		4
.L_35:
        /*0028*/ 	.byte	0x04, 0x17
        /*002a*/ 	.short	(.L_37 - .L_36)
.L_36:
        /*002c*/ 	.word	0x00000000
        /*0030*/ 	.short	0x0002
        /*0032*/ 	.short	0x0010
        /*0034*/ 	.byte	0x00, 0xf5, 0x21, 0x00


	//----- nvinfo : EIATTR_KPARAM_INFO
	.align		4
.L_37:
        /*0038*/ 	.byte	0x04, 0x17
        /*003a*/ 	.short	(.L_39 - .L_38)
.L_38:
        /*003c*/ 	.word	0x00000000
        /*0040*/ 	.short	0x0001
        /*0042*/ 	.short	0x0008
        /*0044*/ 	.byte	0x00, 0xf5, 0x21, 0x00


	//----- nvinfo : EIATTR_KPARAM_INFO
	.align		4
.L_39:
        /*0048*/ 	.byte	0x04, 0x17
        /*004a*/ 	.short	(.L_41 - .L_40)
.L_40:
        /*004c*/ 	.word	0x00000000
        /*0050*/ 	.short	0x0000
        /*0052*/ 	.short	0x0000
        /*0054*/ 	.byte	0x00, 0xf5, 0x21, 0x00


	//----- nvinfo : EIATTR_SPARSE_MMA_MASK
	.align		4
.L_41:
        /*0058*/ 	.byte	0x03, 0x50
        /*005a*/ 	.short	0x0000


	//----- nvinfo : EIATTR_MAXREG_COUNT
	.align		4
        /*005c*/ 	.byte	0x03, 0x1b
        /*005e*/ 	.short	0x00ff


	//----- nvinfo : EIATTR_MERCURY_ISA_VERSION
	.align		4
        /*0060*/ 	.byte	0x03, 0x5f
        /*0062*/ 	.short	0x0101


	//----- nvinfo : EIATTR_VRC_CTA_INIT_COUNT
	.align		4
        /*0064*/ 	.byte	0x02, 0x4a
	.zero		1
	.zero		1


	//----- nvinfo : EIATTR_EXIT_INSTR_OFFSETS
	.align		4
        /*0068*/ 	.byte	0x04, 0x1c
        /*006a*/ 	.short	(.L_43 - .L_42)


	//   ....[0]....
.L_42:
        /*006c*/ 	.word	0x000008d0


	//   ....[1]....
        /*0070*/ 	.word	0x00000920


	//----- nvinfo : EIATTR_CBANK_PARAM_SIZE
	.align		4
.L_43:
        /*0074*/ 	.byte	0x03, 0x19
        /*0076*/ 	.short	0x0020


	//----- nvinfo : EIATTR_PARAM_CBANK
	.align		4
        /*0078*/ 	.byte	0x04, 0x0a
        /*007a*/ 	.short	(.L_45 - .L_44)
	.align		4
.L_44:
        /*007c*/ 	.word	index@(.nv.constant0._Z16matrixMultGlobalPKfS0_Pfii)
        /*0080*/ 	.short	0x0380
        /*0082*/ 	.short	0x0020


	//----- nvinfo : EIATTR_SW_WAR
	.align		4
.L_45:
        /*0084*/ 	.byte	0x04, 0x36
        /*0086*/ 	.short	(.L_47 - .L_46)
.L_46:
        /*0088*/ 	.word	0x00000008
.L_47:


//--------------------- .nv.callgraph             --------------------------
	.section	.nv.callgraph,"",@"SHT_CUDA_CALLGRAPH"
	.align	4
	.sectionentsize	8
	.align		4
        /*0000*/ 	.word	0x00000000
	.align		4
        /*0004*/ 	.word	0xffffffff
	.align		4
        /*0008*/ 	.word	0x00000000
	.align		4
        /*000c*/ 	.word	0xfffffffe
	.align		4
        /*0010*/ 	.word	0x00000000
	.align		4
        /*0014*/ 	.word	0xfffffffd
	.align		4
        /*0018*/ 	.word	0x00000000
	.align		4
        /*001c*/ 	.word	0xfffffffc


//--------------------- .text._Z16matrixMultSharedPKfS0_Pfii --------------------------
	.section	.text._Z16matrixMultSharedPKfS0_Pfii,"ax",@progbits
	.align	128
        .global         _Z16matrixMultSharedPKfS0_Pfii
        .type           _Z16matrixMultSharedPKfS0_Pfii,@function
        .size           _Z16matrixMultSharedPKfS0_Pfii,(.L_x_8 - _Z16matrixMultSharedPKfS0_Pfii)
        .other          _Z16matrixMultSharedPKfS0_Pfii,@"STO_CUDA_ENTRY STV_DEFAULT"
_Z16matrixMultSharedPKfS0_Pfii:
.text._Z16matrixMultSharedPKfS0_Pfii:
[----:B------:R-:W-:Y:S01]  /*0000*/  LDC R1, c[0x0][0x37c] ;  /* 0x0000df00ff017b82 */ /* 0x000fe20000000800 */
[----:B------:R-:W0:Y:S07]  /*0010*/  S2R R2, SR_TID.X ;  /* 0x0000000000027919 */ /* 0x000e2e0000002100 */
[----:B------:R-:W1:Y:S01]  /*0020*/  LDC R3, c[0x0][0x364] ;  /* 0x0000d900ff037b82 */ /* 0x000e620000000800 */
[----:B------:R-:W2:Y:S01]  /*0030*/  LDCU UR8, c[0x0][0x398] ;  /* 0x00007300ff0877ac */ /* 0x000ea20008000800 */
[----:B------:R-:W-:Y:S01]  /*0040*/  HFMA2 R21, -RZ, RZ, 0, 0 ;  /* 0x00000000ff157431 */ /* 0x000fe200000001ff */
[----:B------:R-:W1:Y:S01]  /*0050*/  S2R R15, SR_TID.Y ;  /* 0x00000000000f7919 */ /* 0x000e620000002200 */
[----:B------:R-:W3:Y:S04]  /*0060*/  LDCU UR13, c[0x0][0x39c] ;  /* 0x00007380ff0d77ac */ /* 0x000ee80008000800 */
[----:B------:R-:W0:Y:S01]  /*0070*/  S2UR UR5, SR_CTAID.X ;  /* 0x00000000000579c3 */ /* 0x000e220000002500 */
[----:B------:R-:W4:Y:S07]  /*0080*/  LDCU.64 UR10, c[0x0][0x358] ;  /* 0x00006b00ff0a77ac */ /* 0x000f2e0008000a00 */
[----:B------:R-:W0:Y:S01]  /*0090*/  LDC R0, c[0x0][0x360] ;  /* 0x0000d800ff007b82 */ /* 0x000e220000000800 */
[----:B--2---:R-:W-:-:S07]  /*00a0*/  UISETP.GE.AND UP0, UPT, UR8, 0x1, UPT ;  /* 0x000000010800788c */ /* 0x004fce000bf06270 */
[----:B------:R-:W1:Y:S01]  /*00b0*/  S2UR UR4, SR_CTAID.Y ;  /* 0x00000000000479c3 */ /* 0x000e620000002600 */
[----:B0-----:R-:W-:-:S05]  /*00c0*/  IMAD R0, R0, UR5, R2 ;  /* 0x0000000500007c24 */ /* 0x001fca000f8e0202 */
[----:B---3--:R-:W-:Y:S01]  /*00d0*/  ISETP.GE.AND P0, PT, R0, UR13, PT ;  /* 0x0000000d00007c0c */ /* 0x008fe2000bf06270 */
[----:B-1----:R-:W-:Y:S01]  /*00e0*/  IMAD R3, R3, UR4, R15 ;  /* 0x0000000403037c24 */ /* 0x002fe2000f8e020f */
[----:B----4-:R-:W-:Y:S11]  /*00f0*/  BRA.U !UP0, `(.L_x_0) ;  /* 0x0000000508387547 */ /* 0x010ff6000b800000 */
[----:B------:R-:W0:Y:S01]  /*0100*/  S2UR UR7, SR_CgaCtaId ;  /* 0x00000000000779c3 */ /* 0x000e220000008800 */
[----:B------:R-:W1:Y:S01]  /*0110*/  LDCU UR12, c[0x0][0x39c] ;  /* 0x00007380ff0c77ac */ /* 0x000e620008000800 */
[----:B------:R-:W-:Y:S01]  /*0120*/  MOV R21, RZ ;  /* 0x000000ff00157202 */ /* 0x000fe20000000f00 */
[----:B------:R-:W-:Y:S01]  /*0130*/  IMAD R12, R3, UR8, R2 ;  /* 0x00000008030c7c24 */ /* 0x000fe2000f8e0202 */
[----:B------:R-:W-:Y:S01]  /*0140*/  UMOV UR5, 0x400 ;  /* 0x0000040000057882 */ /* 0x000fe20000000000 */
[----:B------:R-:W-:-:S03]  /*0150*/  UIADD3 UR4, UPT, UPT, UR8, 0xf, URZ ;  /* 0x0000000f08047890 */ /* 0x000fc6000fffe0ff */
[----:B------:R-:W2:Y:S01]  /*0160*/  LDC R13, c[0x0][0x39c] ;  /* 0x0000e700ff0d7b82 */ /* 0x000ea20000000800 */
[----:B------:R-:W-:Y:S02]  /*0170*/  UIADD3 UR6, UPT, UPT, UR5, 0x400, URZ ;  /* 0x0000040005067890 */ /* 0x000fe4000fffe0ff */
[----:B------:R-:W-:Y:S01]  /*0180*/  USHF.R.U32.HI UR4, URZ, 0x4, UR4 ;  /* 0x00000004ff047899 */ /* 0x000fe20008011604 */
[----:B------:R-:W3:Y:S03]  /*0190*/  LDCU UR9, c[0x0][0x398] ;  /* 0x00007300ff0977ac */ /* 0x000ee60008000800 */
[----:B------:R-:W-:Y:S01]  /*01a0*/  UIADD3 UR4, UPT, UPT, -UR4, URZ, URZ ;  /* 0x000000ff04047290 */ /* 0x000fe2000fffe1ff */
[----:B-1----:R-:W-:Y:S01]  /*01b0*/  IMAD R18, R15, UR12, R0 ;  /* 0x0000000c0f127c24 */ /* 0x002fe2000f8e0200 */
[----:B0-----:R-:W-:Y:S02]  /*01c0*/  ULEA UR5, UR7, UR5, 0x18 ;  /* 0x0000000507057291 */ /* 0x001fe4000f8ec0ff */
[----:B------:R-:W-:-:S04]  /*01d0*/  ULEA UR6, UR7, UR6, 0x18 ;  /* 0x0000000607067291 */ /* 0x000fc8000f8ec0ff */
[C---:B------:R-:W-:Y:S02]  /*01e0*/  LEA R17, R15.reuse, UR5, 0x6 ;  /* 0x000000050f117c11 */ /* 0x040fe4000f8e30ff */
[C---:B------:R-:W-:Y:S02]  /*01f0*/  LEA R14, R2.reuse, UR6, 0x2 ;  /* 0x00000006020e7c11 */ /* 0x040fe4000f8e10ff */
[----:B------:R-:W-:Y:S02]  /*0200*/  LEA R19, R2, R17, 0x2 ;  /* 0x0000001102137211 */ /* 0x000fe400078e10ff */
[----:B---3--:R-:W-:-:S07]  /*0210*/  LEA R16, R15, R14, 0x6 ;  /* 0x0000000e0f107211 */ /* 0x008fce00078e30ff */
.L_x_1:
[----:B------:R-:W-:Y:S01]  /*0220*/  UMOV UR8, UR9 ;  /* 0x0000000900087c82 */ /* 0x000fe20008000000 */
[----:B------:R-:W-:Y:S01]  /*0230*/  VIMNMX.U32 R4, PT, PT, R3, R2, !PT ;  /* 0x0000000203047248 */ /* 0x000fe20007fe0000 */
[----:B------:R-:W-:Y:S01]  /*0240*/  HFMA2 R22, -RZ, RZ, 0, 0 ;  /* 0x00000000ff167431 */ /* 0x000fe200000001ff */
[----:B------:R-:W-:Y:S02]  /*0250*/  ISETP.GE.U32.AND P1, PT, R15, UR8, PT ;  /* 0x000000080f007c0c */ /* 0x000fe4000bf26070 */
[----:B------:R-:W-:Y:S02]  /*0260*/  ISETP.GE.U32.AND P2, PT, R4, UR8, PT ;  /* 0x0000000804007c0c */ /* 0x000fe4000bf46070 */
[----:B--2---:R-:W-:Y:S02]  /*0270*/  ISETP.GE.OR P1, PT, R0, R13, P1 ;  /* 0x0000000d0000720c */ /* 0x004fe40000f26670 */
[----:B------:R-:W-:-:S09]  /*0280*/  MOV R29, RZ ;  /* 0x000000ff001d7202 */ /* 0x000fd20000000f00 */
[----:B------:R-:W0:Y:S08]  /*0290*/  @!P2 LDC.64 R6, c[0x0][0x380] ;  /* 0x0000e000ff06ab82 */ /* 0x000e300000000a00 */
[----:B------:R-:W1:Y:S01]  /*02a0*/  @!P1 LDC.64 R4, c[0x0][0x388] ;  /* 0x0000e200ff049b82 */ /* 0x000e620000000a00 */
[----:B0-----:R-:W-:-:S05]  /*02b0*/  @!P2 IMAD.WIDE.U32 R6, R12, 0x4, R6 ;  /* 0x000000040c06a825 */ /* 0x001fca00078e0006 */
[----:B------:R-:W2:Y:S01]  /*02c0*/  @!P2 LDG.E R22, desc[UR10][R6.64] ;  /* 0x0000000a0616a981 */ /* 0x000ea2000c1e1900 */
[----:B-1----:R-:W-:-:S05]  /*02d0*/  @!P1 IMAD.WIDE.U32 R24, R18, 0x4, R4 ;  /* 0x0000000412189825 */ /* 0x002fca00078e0004 */
[----:B------:R-:W3:Y:S01]  /*02e0*/  @!P1 LDG.E R29, desc[UR10][R24.64] ;  /* 0x0000000a181d9981 */ /* 0x000ee2000c1e1900 */
[----:B------:R-:W-:-:S04]  /*02f0*/  UIADD3 UR4, UPT, UPT, UR4, 0x1, URZ ;  /* 0x0000000104047890 */ /* 0x000fc8000fffe0ff */
[----:B------:R-:W-:Y:S01]  /*0300*/  UISETP.NE.AND UP0, UPT, UR4, URZ, UPT ;  /* 0x000000ff0400728c */ /* 0x000fe2000bf05270 */
[----:B------:R-:W-:Y:S02]  /*0310*/  IADD3 R2, PT, PT, R2, 0x10, RZ ;  /* 0x0000001002027810 */ /* 0x000fe40007ffe0ff */
[----:B------:R-:W-:Y:S02]  /*0320*/  IADD3 R15, PT, PT, R15, 0x10, RZ ;  /* 0x000000100f0f7810 */ /* 0x000fe40007ffe0ff */
[----:B------:R-:W-:Y:S02]  /*0330*/  IADD3 R12, PT, PT, R12, 0x10, RZ ;  /* 0x000000100c0c7810 */ /* 0x000fe40007ffe0ff */
[----:B------:R-:W-:Y:S01]  /*0340*/  LEA R18, R13, R18, 0x4 ;  /* 0x000000120d127211 */ /* 0x000fe200078e20ff */
[----:B--2---:R-:W-:Y:S04]  /*0350*/  STS [R19], R22 ;  /* 0x0000001613007388 */ /* 0x004fe80000000800 */
[----:B---3--:R-:W-:Y:S01]  /*0360*/  STS [R16], R29 ;  /* 0x0000001d10007388 */ /* 0x008fe20000000800 */
[----:B------:R-:W-:Y:S06]  /*0370*/  BAR.SYNC.DEFER_BLOCKING 0x0 ;  /* 0x0000000000007b1d */ /* 0x000fec0000010000 */
[----:B------:R-:W-:Y:S04]  /*0380*/  LDS R28, [R14] ;  /* 0x000000000e1c7984 */ /* 0x000fe80000000800 */
[----:B------:R-:W0:Y:S04]  /*0390*/  LDS.128 R8, [R17] ;  /* 0x0000000011087984 */ /* 0x000e280000000c00 */
[----:B------:R-:W1:Y:S04]  /*03a0*/  LDS R29, [R14+0x40] ;  /* 0x000040000e1d7984 */ /* 0x000e680000000800 */
[----:B------:R-:W2:Y:S04]  /*03b0*/  LDS R27, [R14+0x80] ;  /* 0x000080000e1b7984 */ /* 0x000ea80000000800 */
[----:B------:R-:W3:Y:S04]  /*03c0*/  LDS R26, [R14+0xc0] ;  /* 0x0000c0000e1a7984 */ /* 0x000ee80000000800 */
[----:B------:R-:W-:Y:S04]  /*03d0*/  LDS R23, [R14+0x100] ;  /* 0x000100000e177984 */ /* 0x000fe80000000800 */
[----:B------:R-:W4:Y:S04]  /*03e0*/  LDS.128 R4, [R17+0x10] ;  /* 0x0000100011047984 */ /* 0x000f280000000c00 */
[----:B------:R-:W5:Y:S04]  /*03f0*/  LDS R20, [R14+0x140] ;  /* 0x000140000e147984 */ /* 0x000f680000000800 */
[----:B------:R-:W5:Y:S04]  /*0400*/  LDS R25, [R14+0x180] ;  /* 0x000180000e197984 */ /* 0x000f680000000800 */
[----:B------:R-:W5:Y:S04]  /*0410*/  LDS R22, [R14+0x1c0] ;  /* 0x0001c0000e167984 */ /* 0x000f680000000800 */
[----:B------:R-:W-:Y:S01]  /*0420*/  LDS R24, [R14+0x240] ;  /* 0x000240000e187984 */ /* 0x000fe20000000800 */
[----:B0-----:R-:W-:-:S03]  /*0430*/  FFMA R8, R8, R28, R21 ;  /* 0x0000001c08087223 */ /* 0x001fc60000000015 */
[----:B------:R-:W-:Y:S01]  /*0440*/  LDS R21, [R14+0x200] ;  /* 0x000200000e157984 */ /* 0x000fe20000000800 */
[----:B-1----:R-:W-:-:S04]  /*0450*/  FFMA R8, R29, R9, R8 ;  /* 0x000000091d087223 */ /* 0x002fc80000000008 */
[----:B--2---:R-:W-:-:S04]  /*0460*/  FFMA R27, R27, R10, R8 ;  /* 0x0000000a1b1b7223 */ /* 0x004fc80000000008 */
[----:B---3--:R-:W-:Y:S02]  /*0470*/  FFMA R27, R26, R11, R27 ;  /* 0x0000000b1a1b7223 */ /* 0x008fe4000000001b */
[----:B------:R-:W0:Y:S02]  /*0480*/  LDS.128 R8, [R17+0x20] ;  /* 0x0000200011087984 */ /* 0x000e240000000c00 */
[----:B----4-:R-:W-:-:S04]  /*0490*/  FFMA R23, R4, R23, R27 ;  /* 0x0000001704177223 */ /* 0x010fc8000000001b */
[----:B-----5:R-:W-:Y:S02]  /*04a0*/  FFMA R20, R20, R5, R23 ;  /* 0x0000000514147223 */ /* 0x020fe40000000017 */
[----:B------:R-:W1:Y:S02]  /*04b0*/  LDS R23, [R14+0x280] ;  /* 0x000280000e177984 */ /* 0x000e640000000800 */
[----:B------:R-:W-:Y:S02]  /*04c0*/  FFMA R25, R25, R6, R20 ;  /* 0x0000000619197223 */ /* 0x000fe40000000014 */
[----:B------:R-:W2:Y:S02]  /*04d0*/  LDS R20, [R14+0x2c0] ;  /* 0x0002c0000e147984 */ /* 0x000ea40000000800 */
[----:B------:R-:W-:Y:S02]  /*04e0*/  FFMA R27, R22, R7, R25 ;  /* 0x00000007161b7223 */ /* 0x000fe40000000019 */
[----:B------:R-:W-:Y:S04]  /*04f0*/  LDS R25, [R14+0x300] ;  /* 0x000300000e197984 */ /* 0x000fe80000000800 */
[----:B------:R-:W3:Y:S04]  /*0500*/  LDS.128 R4, [R17+0x30] ;  /* 0x0000300011047984 */ /* 0x000ee80000000c00 */
[----:B------:R-:W4:Y:S01]  /*0510*/  LDS R22, [R14+0x340] ;  /* 0x000340000e167984 */ /* 0x000f220000000800 */
[----:B0-----:R-:W-:-:S03]  /*0520*/  FFMA R27, R8, R21, R27 ;  /* 0x00000015081b7223 */ /* 0x001fc6000000001b */
[----:B------:R-:W0:Y:S04]  /*0530*/  LDS R21, [R14+0x380] ;  /* 0x000380000e157984 */ /* 0x000e280000000800 */
[----:B------:R-:W5:Y:S01]  /*0540*/  LDS R8, [R14+0x3c0] ;  /* 0x0003c0000e087984 */ /* 0x000f620000000800 */
[----:B------:R-:W-:-:S04]  /*0550*/  FFMA R24, R24, R9, R27 ;  /* 0x0000000918187223 */ /* 0x000fc8000000001b */
[----:B-1----:R-:W-:-:S04]  /*0560*/  FFMA R23, R23, R10, R24 ;  /* 0x0000000a17177223 */ /* 0x002fc80000000018 */
[----:B--2---:R-:W-:-:S04]  /*0570*/  FFMA R11, R20, R11, R23 ;  /* 0x0000000b140b7223 */ /* 0x004fc80000000017 */
[----:B---3--:R-:W-:-:S04]  /*0580*/  FFMA R11, R4, R25, R11 ;  /* 0x00000019040b7223 */ /* 0x008fc8000000000b */
[----:B----4-:R-:W-:-:S04]  /*0590*/  FFMA R22, R22, R5, R11 ;  /* 0x0000000516167223 */ /* 0x010fc8000000000b */
[----:B0-----:R-:W-:-:S04]  /*05a0*/  FFMA R21, R21, R6, R22 ;  /* 0x0000000615157223 */ /* 0x001fc80000000016 */
[----:B-----5:R-:W-:Y:S01]  /*05b0*/  FFMA R21, R8, R7, R21 ;  /* 0x0000000708157223 */ /* 0x020fe20000000015 */
[----:B------:R-:W-:Y:S06]  /*05c0*/  BAR.SYNC.DEFER_BLOCKING 0x0 ;  /* 0x0000000000007b1d */ /* 0x000fec0000010000 */
[----:B------:R-:W-:Y:S05]  /*05d0*/  BRA.U UP0, `(.L_x_1) ;  /* 0xfffffffd00107547 */ /* 0x000fea000b83ffff */
.L_x_0:
[----:B------:R-:W-:-:S13]  /*05e0*/  ISETP.GE.OR P0, PT, R3, UR8, P0 ;  /* 0x0000000803007c0c */ /* 0x000fda0008706670 */
[----:B------:R-:W-:Y:S05]  /*05f0*/  @P0 EXIT ;  /* 0x000000000000094d */ /* 0x000fea0003800000 */
[----:B------:R-:W0:Y:S01]  /*0600*/  LDC.64 R4, c[0x0][0x390] ;  /* 0x0000e400ff047b82 */ /* 0x000e220000000a00 */
[----:B------:R-:W-:-:S04]  /*0610*/  IMAD R3, R3, UR13, R0 ;  /* 0x0000000d03037c24 */ /* 0x000fc8000f8e0200 */
[----:B0-----:R-:W-:-:S05]  /*0620*/  IMAD.WIDE R2, R3, 0x4, R4 ;  /* 0x0000000403027825 */ /* 0x001fca00078e0204 */
[----:B------:R-:W-:Y:S01]  /*0630*/  STG.E desc[UR10][R2.64], R21 ;  /* 0x0000001502007986 */ /* 0x000fe2000c10190a */
[----:B------:R-:W-:Y:S05]  /*0640*/  EXIT ;  /* 0x000000000000794d */ /* 0x000fea0003800000 */
.L_x_2:
[----:B------:R-:W-:-:S00]  /*0650*/  BRA `(.L_x_2) ;  /* 0xfffffffc00fc7947 */ /* 0x000fc0000383ffff */
[----:B------:R-:W-:-:S00]  /*0660*/  NOP ;  /* 0x0000000000007918 */ /* 0x000fc00000000000 */
        /* <DEDUP_REMOVED lines=9> */
.L_x_8:


//--------------------- .text._Z16matrixMultGlobalPKfS0_Pfii --------------------------
	.section	.text._Z16matrixMultGlobalPKfS0_Pfii,"ax",@progbits
	.align	128
        .global         _Z16matrixMultGlobalPKfS0_Pfii
        .type           _Z16matrixMultGlobalPKfS0_Pfii,@function
        .size           _Z16matrixMultGlobalPKfS0_Pfii,(.L_x_9 - _Z16matrixMultGlobalPKfS0_Pfii)
        .other          _Z16matrixMultGlobalPKfS0_Pfii,@"STO_CUDA_ENTRY STV_DEFAULT"
_Z16matrixMultGlobalPKfS0_Pfii:
.text._Z16matrixMultGlobalPKfS0_Pfii:
[----:B------:R-:W-:Y:S08]  /*0000*/  LDC R1, c[0x0][0x37c] ;  /* 0x0000df00ff017b82 */ /* 0x000ff00000000800 */
[----:B------:R-:W0:Y:S01]  /*0010*/  LDC R0, c[0x0][0x398] ;  /* 0x0000e600ff007b82 */ /* 0x000e220000000800 */
[----:B------:R-:W1:Y:S01]  /*0020*/  S2R R2, SR_TID.Y ;  /* 0x0000000000027919 */ /* 0x000e620000002200 */
[----:B------:R-:W2:Y:S01]  /*0030*/  LDCU.64 UR4, c[0x0][0x358] ;  /* 0x00006b00ff0477ac */ /* 0x000ea20008000a00 */
[----:B------:R-:W-:Y:S01]  /*0040*/  HFMA2 R29, -RZ, RZ, 0, 0 ;  /* 0x00000000ff1d7431 */ /* 0x000fe200000001ff */
[----:B------:R-:W3:Y:S04]  /*0050*/  S2R R3, SR_TID.X ;  /* 0x0000000000037919 */ /* 0x000ee80000002100 */
[----:B------:R-:W1:Y:S08]  /*0060*/  LDC R17, c[0x0][0x364] ;  /* 0x0000d900ff117b82 */ /* 0x000e700000000800 */
[----:B------:R-:W1:Y:S08]  /*0070*/  S2UR UR6, SR_CTAID.Y ;  /* 0x00000000000679c3 */ /* 0x000e700000002600 */
[----:B------:R-:W3:Y:S01]  /*0080*/  S2UR UR7, SR_CTAID.X ;  /* 0x00000000000779c3 */ /* 0x000ee20000002500 */
[----:B0-----:R-:W-:-:S07]  /*0090*/  ISETP.GE.AND P0, PT, R0, 0x1, PT ;  /* 0x000000010000780c */ /* 0x001fce0003f06270 */
[----:B------:R-:W3:Y:S01]  /*00a0*/  LDC R16, c[0x0][0x360] ;  /* 0x0000d800ff107b82 */ /* 0x000ee20000000800 */
[----:B-1----:R-:W-:Y:S02]  /*00b0*/  IMAD R17, R17, UR6, R2 ;  /* 0x0000000611117c24 */ /* 0x002fe4000f8e0202 */
[----:B---3--:R-:W-:-:S03]  /*00c0*/  IMAD R16, R16, UR7, R3 ;  /* 0x0000000710107c24 */ /* 0x008fc6000f8e0203 */
[----:B--2---:R-:W-:Y:S05]  /*00d0*/  @!P0 BRA `(.L_x_3) ;  /* 0x0000000400f08947 */ /* 0x004fea0003800000 */
[C---:B------:R-:W-:Y:S01]  /*00e0*/  ISETP.GE.U32.AND P1, PT, R0.reuse, 0x8, PT ;  /* 0x000000080000780c */ /* 0x040fe20003f26070 */
[----:B------:R-:W-:Y:S01]  /*00f0*/  IMAD R19, R17, R0, RZ ;  /* 0x0000000011137224 */ /* 0x000fe200078e02ff */
[----:B------:R-:W-:Y:S02]  /*0100*/  LOP3.LUT R24, R0, 0x7, RZ, 0xc0, !PT ;  /* 0x0000000700187812 */ /* 0x000fe400078ec0ff */
[----:B------:R-:W-:Y:S02]  /*0110*/  MOV R29, RZ ;  /* 0x000000ff001d7202 */ /* 0x000fe40000000f00 */
[----:B------:R-:W-:Y:S02]  /*0120*/  ISETP.NE.AND P0, PT, R24, RZ, PT ;  /* 0x000000ff1800720c */ /* 0x000fe40003f05270 */
[----:B------:R-:W-:-:S05]  /*0130*/  MOV R20, RZ ;  /* 0x000000ff00147202 */ /* 0x000fca0000000f00 */
[----:B------:R-:W-:Y:S06]  /*0140*/  @!P1 BRA `(.L_x_4) ;  /* 0x0000000000c89947 */ /* 0x000fec0003800000 */
[----:B------:R-:W0:Y:S01]  /*0150*/  LDC.64 R2, c[0x0][0x380] ;  /* 0x0000e000ff027b82 */ /* 0x000e220000000a00 */
[----:B------:R-:W-:Y:S02]  /*0160*/  LOP3.LUT R20, R0, 0x7ffffff8, RZ, 0xc0, !PT ;  /* 0x7ffffff800147812 */ /* 0x000fe400078ec0ff */
[----:B------:R-:W-:Y:S02]  /*0170*/  MOV R29, RZ ;  /* 0x000000ff001d7202 */ /* 0x000fe40000000f00 */
[----:B------:R-:W-:Y:S02]  /*0180*/  MOV R21, R16 ;  /* 0x0000001000157202 */ /* 0x000fe40000000f00 */
[----:B------:R-:W-:Y:S01]  /*0190*/  IADD3 R18, PT, PT, -R20, RZ, RZ ;  /* 0x000000ff14127210 */ /* 0x000fe20007ffe1ff */
[----:B0-----:R-:W-:-:S03]  /*01a0*/  IMAD.WIDE.U32 R2, R19, 0x4, R2 ;  /* 0x0000000413027825 */ /* 0x001fc600078e0002 */
[----:B------:R-:W-:-:S04]  /*01b0*/  IADD3 R5, P1, PT, R2, 0x10, RZ ;  /* 0x0000001002057810 */ /* 0x000fc80007f3e0ff */
[----:B------:R-:W-:-:S09]  /*01c0*/  IADD3.X R4, PT, PT, RZ, R3, RZ, P1, !PT ;  /* 0x00000003ff047210 */ /* 0x000fd20000ffe4ff */
.L_x_5:
[----:B------:R-:W0:Y:S01]  /*01d0*/  LDC.64 R14, c[0x0][0x388] ;  /* 0x0000e200ff0e7b82 */ /* 0x000e220000000a00 */
[----:B------:R-:W-:Y:S02]  /*01e0*/  MOV R2, R5 ;  /* 0x0000000500027202 */ /* 0x000fe40000000f00 */
[----:B------:R-:W-:-:S05]  /*01f0*/  MOV R3, R4 ;  /* 0x0000000400037202 */ /* 0x000fca0000000f00 */
[----:B------:R-:W2:Y:S01]  /*0200*/  LDG.E R12, desc[UR4][R2.64+-0x10] ;  /* 0xfffff004020c7981 */ /* 0x000ea2000c1e1900 */
[----:B------:R-:W1:Y:S03]  /*0210*/  LDC R23, c[0x0][0x39c] ;  /* 0x0000e700ff177b82 */ /* 0x000e660000000800 */
[----:B------:R-:W3:Y:S04]  /*0220*/  LDG.E R22, desc[UR4][R2.64+-0xc] ;  /* 0xfffff40402167981 */ /* 0x000ee8000c1e1900 */
[----:B------:R-:W4:Y:S04]  /*0230*/  LDG.E R27, desc[UR4][R2.64+-0x8] ;  /* 0xfffff804021b7981 */ /* 0x000f28000c1e1900 */
[----:B------:R-:W5:Y:S01]  /*0240*/  LDG.E R26, desc[UR4][R2.64+-0x4] ;  /* 0xfffffc04021a7981 */ /* 0x000f62000c1e1900 */
[----:B0-----:R-:W-:-:S05]  /*0250*/  IMAD.WIDE R14, R21, 0x4, R14 ;  /* 0x00000004150e7825 */ /* 0x001fca00078e020e */
[----:B------:R1:W2:Y:S02]  /*0260*/  LDG.E R13, desc[UR4][R14.64] ;  /* 0x000000040e0d7981 */ /* 0x0002a4000c1e1900 */
[----:B-1----:R-:W-:-:S05]  /*0270*/  IMAD.WIDE R14, R23, 0x4, R14 ;  /* 0x00000004170e7825 */ /* 0x002fca00078e020e */
[----:B------:R0:W3:Y:S01]  /*0280*/  LDG.E R25, desc[UR4][R14.64] ;  /* 0x000000040e197981 */ /* 0x0000e2000c1e1900 */
[----:B------:R-:W-:-:S04]  /*0290*/  IMAD.WIDE R10, R23, 0x4, R14 ;  /* 0x00000004170a7825 */ /* 0x000fc800078e020e */
[C---:B------:R-:W-:Y:S02]  /*02a0*/  IMAD.WIDE R8, R23.reuse, 0x4, R10 ;  /* 0x0000000417087825 */ /* 0x040fe400078e020a */
[----:B------:R-:W4:Y:S02]  /*02b0*/  LDG.E R10, desc[UR4][R10.64] ;  /* 0x000000040a0a7981 */ /* 0x000f24000c1e1900 */
[C---:B------:R-:W-:Y:S02]  /*02c0*/  IMAD.WIDE R4, R23.reuse, 0x4, R8 ;  /* 0x0000000417047825 */ /* 0x040fe400078e0208 */
[----:B------:R-:W5:Y:S02]  /*02d0*/  LDG.E R9, desc[UR4][R8.64] ;  /* 0x0000000408097981 */ /* 0x000f64000c1e1900 */
[C---:B------:R-:W-:Y:S02]  /*02e0*/  IMAD.WIDE R6, R23.reuse, 0x4, R4 ;  /* 0x0000000417067825 */ /* 0x040fe400078e0204 */
[----:B------:R-:W5:Y:S04]  /*02f0*/  LDG.E R11, desc[UR4][R2.64+0x4] ;  /* 0x00000404020b7981 */ /* 0x000f68000c1e1900 */
[----:B------:R-:W5:Y:S04]  /*0300*/  LDG.E R4, desc[UR4][R4.64] ;  /* 0x0000000404047981 */ /* 0x000f68000c1e1900 */
[----:B------:R-:W5:Y:S04]  /*0310*/  LDG.E R8, desc[UR4][R2.64+0xc] ;  /* 0x00000c0402087981 */ /* 0x000f68000c1e1900 */
[----:B------:R-:W5:Y:S01]  /*0320*/  LDG.E R5, desc[UR4][R2.64] ;  /* 0x0000000402057981 */ /* 0x000f62000c1e1900 */
[----:B--2---:R-:W-:Y:S01]  /*0330*/  FFMA R29, R12, R13, R29 ;  /* 0x0000000d0c1d7223 */ /* 0x004fe2000000001d */
[----:B------:R-:W-:-:S02]  /*0340*/  IMAD.WIDE R12, R23, 0x4, R6 ;  /* 0x00000004170c7825 */ /* 0x000fc400078e0206 */
[----:B------:R-:W2:Y:S02]  /*0350*/  LDG.E R6, desc[UR4][R6.64] ;  /* 0x0000000406067981 */ /* 0x000ea4000c1e1900 */
[----:B0-----:R-:W-:Y:S02]  /*0360*/  IMAD.WIDE R14, R23, 0x4, R12 ;  /* 0x00000004170e7825 */ /* 0x001fe400078e020c */
[----:B------:R-:W2:Y:S04]  /*0370*/  LDG.E R28, desc[UR4][R12.64] ;  /* 0x000000040c1c7981 */ /* 0x000ea8000c1e1900 */
[----:B------:R-:W2:Y:S04]  /*0380*/  LDG.E R7, desc[UR4][R2.64+0x8] ;  /* 0x0000080402077981 */ /* 0x000ea8000c1e1900 */
[----:B------:R-:W2:Y:S01]  /*0390*/  LDG.E R15, desc[UR4][R14.64] ;  /* 0x000000040e0f7981 */ /* 0x000ea2000c1e1900 */
[----:B---3--:R-:W-:Y:S01]  /*03a0*/  FFMA R22, R22, R25, R29 ;  /* 0x0000001916167223 */ /* 0x008fe2000000001d */
[----:B------:R-:W-:-:S03]  /*03b0*/  IADD3 R18, PT, PT, R18, 0x8, RZ ;  /* 0x0000000812127810 */ /* 0x000fc60007ffe0ff */
[----:B----4-:R-:W-:Y:S01]  /*03c0*/  FFMA R27, R27, R10, R22 ;  /* 0x0000000a1b1b7223 */ /* 0x010fe20000000016 */
[----:B------:R-:W-:-:S03]  /*03d0*/  ISETP.NE.AND P1, PT, R18, RZ, PT ;  /* 0x000000ff1200720c */ /* 0x000fc60003f25270 */
[----:B-----5:R-:W-:Y:S01]  /*03e0*/  FFMA R26, R26, R9, R27 ;  /* 0x000000091a1a7223 */ /* 0x020fe2000000001b */
[----:B------:R-:W-:-:S03]  /*03f0*/  LEA R21, R23, R21, 0x3 ;  /* 0x0000001517157211 */ /* 0x000fc600078e18ff */
[----:B------:R-:W-:Y:S01]  /*0400*/  FFMA R4, R5, R4, R26 ;  /* 0x0000000405047223 */ /* 0x000fe2000000001a */
[----:B------:R-:W-:-:S03]  /*0410*/  IADD3 R5, P2, PT, R2, 0x20, RZ ;  /* 0x0000002002057810 */ /* 0x000fc60007f5e0ff */
[----:B--2---:R-:W-:-:S04]  /*0420*/  FFMA R4, R11, R6, R4 ;  /* 0x000000060b047223 */ /* 0x004fc80000000004 */
[----:B------:R-:W-:Y:S01]  /*0430*/  FFMA R7, R7, R28, R4 ;  /* 0x0000001c07077223 */ /* 0x000fe20000000004 */
[----:B------:R-:W-:-:S03]  /*0440*/  IADD3.X R4, PT, PT, RZ, R3, RZ, P2, !PT ;  /* 0x00000003ff047210 */ /* 0x000fc600017fe4ff */
[----:B------:R-:W-:Y:S01]  /*0450*/  FFMA R29, R8, R15, R7 ;  /* 0x0000000f081d7223 */ /* 0x000fe20000000007 */
[----:B------:R-:W-:Y:S06]  /*0460*/  @P1 BRA `(.L_x_5) ;  /* 0xfffffffc00581947 */ /* 0x000fec000383ffff */
.L_x_4:
[----:B------:R-:W-:Y:S05]  /*0470*/  @!P0 BRA `(.L_x_3) ;  /* 0x0000000400088947 */ /* 0x000fea0003800000 */
[----:B------:R-:W-:Y:S02]  /*0480*/  ISETP.GE.U32.AND P1, PT, R24, 0x4, PT ;  /* 0x000000041800780c */ /* 0x000fe40003f26070 */
[----:B------:R-:W-:-:S04]  /*0490*/  LOP3.LUT R14, R0, 0x3, RZ, 0xc0, !PT ;  /* 0x00000003000e7812 */ /* 0x000fc800078ec0ff */
[----:B------:R-:W-:-:S07]  /*04a0*/  ISETP.NE.AND P0, PT, R14, RZ, PT ;  /* 0x000000ff0e00720c */ /* 0x000fce0003f05270 */
[----:B------:R-:W-:Y:S06]  /*04b0*/  @!P1 BRA `(.L_x_6) ;  /* 0x0000000000709947 */ /* 0x000fec0003800000 */
[----:B------:R-:W0:Y:S01]  /*04c0*/  LDC R11, c[0x0][0x39c] ;  /* 0x0000e700ff0b7b82 */ /* 0x000e220000000800 */
[----:B------:R-:W1:Y:S01]  /*04d0*/  LDCU.64 UR6, c[0x0][0x380] ;  /* 0x00007000ff0677ac */ /* 0x000e620008000a00 */
[CC--:B------:R-:W-:Y:S02]  /*04e0*/  IADD3 R3, PT, PT, R19.reuse, R20.reuse, RZ ;  /* 0x0000001413037210 */ /* 0x0c0fe40007ffe0ff */
[----:B------:R-:W-:-:S04]  /*04f0*/  IADD3 R8, P1, PT, R19, R20, RZ ;  /* 0x0000001413087210 */ /* 0x000fc80007f3e0ff */
[----:B------:R-:W2:Y:S08]  /*0500*/  LDC.64 R4, c[0x0][0x388] ;  /* 0x0000e200ff047b82 */ /* 0x000eb00000000a00 */
[----:B------:R-:W3:Y:S01]  /*0510*/  LDC.64 R12, c[0x0][0x380] ;  /* 0x0000e000ff0c7b82 */ /* 0x000ee20000000a00 */
[----:B0-----:R-:W-:-:S04]  /*0520*/  IMAD R7, R20, R11, R16 ;  /* 0x0000000b14077224 */ /* 0x001fc800078e0210 */
[----:B--2---:R-:W-:-:S04]  /*0530*/  IMAD.WIDE R4, R7, 0x4, R4 ;  /* 0x0000000407047825 */ /* 0x004fc800078e0204 */
[----:B------:R-:W-:Y:S02]  /*0540*/  IMAD.WIDE R6, R11, 0x4, R4 ;  /* 0x000000040b067825 */ /* 0x000fe400078e0204 */
[----:B------:R-:W2:Y:S02]  /*0550*/  LDG.E R4, desc[UR4][R4.64] ;  /* 0x0000000404047981 */ /* 0x000ea4000c1e1900 */
[----:B---3--:R-:W-:Y:S01]  /*0560*/  IMAD.WIDE.U32 R12, R3, 0x4, R12 ;  /* 0x00000004030c7825 */ /* 0x008fe200078e000c */
[----:B------:R-:W-:Y:S02]  /*0570*/  IADD3.X R3, PT, PT, RZ, RZ, RZ, P1, !PT ;  /* 0x000000ffff037210 */ /* 0x000fe40000ffe4ff */
[----:B-1----:R-:W-:-:S03]  /*0580*/  LEA R2, P1, R8, UR6, 0x2 ;  /* 0x0000000608027c11 */ /* 0x002fc6000f8210ff */
[----:B------:R-:W2:Y:S01]  /*0590*/  LDG.E R12, desc[UR4][R12.64] ;  /* 0x000000040c0c7981 */ /* 0x000ea2000c1e1900 */
[----:B------:R-:W-:Y:S01]  /*05a0*/  LEA.HI.X R3, R8, UR7, R3, 0x2, P1 ;  /* 0x0000000708037c11 */ /* 0x000fe200088f1403 */
[C---:B------:R-:W-:Y:S02]  /*05b0*/  IMAD.WIDE R8, R11.reuse, 0x4, R6 ;  /* 0x000000040b087825 */ /* 0x040fe400078e0206 */
[----:B------:R-:W3:Y:S04]  /*05c0*/  LDG.E R6, desc[UR4][R6.64] ;  /* 0x0000000406067981 */ /* 0x000ee8000c1e1900 */
[----:B------:R-:W3:Y:S01]  /*05d0*/  LDG.E R18, desc[UR4][R2.64+0x4] ;  /* 0x0000040402127981 */ /* 0x000ee2000c1e1900 */
[----:B------:R-:W-:-:S03]  /*05e0*/  IMAD.WIDE R10, R11, 0x4, R8 ;  /* 0x000000040b0a7825 */ /* 0x000fc600078e0208 */
[----:B------:R-:W4:Y:S04]  /*05f0*/  LDG.E R21, desc[UR4][R8.64] ;  /* 0x0000000408157981 */ /* 0x000f28000c1e1900 */
[----:B------:R-:W4:Y:S04]  /*0600*/  LDG.E R15, desc[UR4][R2.64+0x8] ;  /* 0x00000804020f7981 */ /* 0x000f28000c1e1900 */
[----:B------:R-:W5:Y:S04]  /*0610*/  LDG.E R22, desc[UR4][R2.64+0xc] ;  /* 0x00000c0402167981 */ /* 0x000f68000c1e1900 */
[----:B------:R-:W5:Y:S01]  /*0620*/  LDG.E R10, desc[UR4][R10.64] ;  /* 0x000000040a0a7981 */ /* 0x000f62000c1e1900 */
[----:B------:R-:W-:Y:S01]  /*0630*/  IADD3 R20, PT, PT, R20, 0x4, RZ ;  /* 0x0000000414147810 */ /* 0x000fe20007ffe0ff */
[----:B--2---:R-:W-:-:S04]  /*0640*/  FFMA R29, R12, R4, R29 ;  /* 0x000000040c1d7223 */ /* 0x004fc8000000001d */
[----:B---3--:R-:W-:-:S04]  /*0650*/  FFMA R18, R18, R6, R29 ;  /* 0x0000000612127223 */ /* 0x008fc8000000001d */
[----:B----4-:R-:W-:-:S04]  /*0660*/  FFMA R15, R15, R21, R18 ;  /* 0x000000150f0f7223 */ /* 0x010fc80000000012 */
[----:B-----5:R-:W-:-:S07]  /*0670*/  FFMA R29, R22, R10, R15 ;  /* 0x0000000a161d7223 */ /* 0x020fce000000000f */
.L_x_6:
[----:B------:R-:W-:Y:S05]  /*0680*/  @!P0 BRA `(.L_x_3) ;  /* 0x0000000000848947 */ /* 0x000fea0003800000 */
[----:B------:R-:W-:Y:S01]  /*0690*/  ISETP.NE.AND P1, PT, R14, 0x1, PT ;  /* 0x000000010e00780c */ /* 0x000fe20003f25270 */
[----:B------:R-:W0:Y:S01]  /*06a0*/  LDC.64 R8, c[0x0][0x388] ;  /* 0x0000e200ff087b82 */ /* 0x000e220000000a00 */
[----:B------:R-:W-:-:S04]  /*06b0*/  LOP3.LUT R2, R0, 0x1, RZ, 0xc0, !PT ;  /* 0x0000000100027812 */ /* 0x000fc800078ec0ff */
[----:B------:R-:W-:-:S03]  /*06c0*/  ISETP.NE.U32.AND P0, PT, R2, 0x1, PT ;  /* 0x000000010200780c */ /* 0x000fc60003f05070 */
[----:B------:R-:W1:Y:S04]  /*06d0*/  LDC.64 R10, c[0x0][0x380] ;  /* 0x0000e000ff0a7b82 */ /* 0x000e680000000a00 */
[CC--:B------:R-:W-:Y:S02]  /*06e0*/  @P1 IADD3 R12, P2, PT, R19.reuse, R20.reuse, RZ ;  /* 0x00000014130c1210 */ /* 0x0c0fe40007f5e0ff */
[----:B------:R-:W-:Y:S02]  /*06f0*/  @P1 IADD3 R21, PT, PT, R19, R20, RZ ;  /* 0x0000001413151210 */ /* 0x000fe40007ffe0ff */
[----:B------:R-:W2:Y:S01]  /*0700*/  @P1 LDC R13, c[0x0][0x39c] ;  /* 0x0000e700ff0d1b82 */ /* 0x000ea20000000800 */
[----:B------:R-:W-:-:S07]  /*0710*/  @P1 IADD3.X R14, PT, PT, RZ, RZ, RZ, P2, !PT ;  /* 0x000000ffff0e1210 */ /* 0x000fce00017fe4ff */
[----:B------:R-:W3:Y:S08]  /*0720*/  @P1 LDC.64 R6, c[0x0][0x380] ;  /* 0x0000e000ff061b82 */ /* 0x000ef00000000a00 */
[----:B------:R-:W4:Y:S01]  /*0730*/  @!P0 LDC R15, c[0x0][0x39c] ;  /* 0x0000e700ff0f8b82 */ /* 0x000f220000000800 */
[----:B-1----:R-:W-:-:S06]  /*0740*/  @P1 IMAD.WIDE.U32 R10, R21, 0x4, R10 ;  /* 0x00000004150a1825 */ /* 0x002fcc00078e000a */
[----:B------:R-:W5:Y:S01]  /*0750*/  @P1 LDG.E R10, desc[UR4][R10.64] ;  /* 0x000000040a0a1981 */ /* 0x000f62000c1e1900 */
[----:B------:R-:W1:Y:S01]  /*0760*/  LDC.64 R2, c[0x0][0x380] ;  /* 0x0000e000ff027b82 */ /* 0x000e620000000a00 */
[C---:B--2---:R-:W-:Y:S01]  /*0770*/  @P1 IMAD R23, R20.reuse, R13, R16 ;  /* 0x0000000d14171224 */ /* 0x044fe200078e0210 */
[----:B------:R-:W-:-:S03]  /*0780*/  @P1 IADD3 R20, PT, PT, R20, 0x2, RZ ;  /* 0x0000000214141810 */ /* 0x000fc60007ffe0ff */
[----:B0-----:R-:W-:-:S03]  /*0790*/  @P1 IMAD.WIDE R8, R23, 0x4, R8 ;  /* 0x0000000417081825 */ /* 0x001fc600078e0208 */
[----:B------:R-:W0:Y:S01]  /*07a0*/  LDC.64 R4, c[0x0][0x388] ;  /* 0x0000e200ff047b82 */ /* 0x000e220000000a00 */
[C---:B---3--:R-:W-:Y:S02]  /*07b0*/  @P1 LEA R6, P2, R12.reuse, R6, 0x2 ;  /* 0x000000060c061211 */ /* 0x048fe400078410ff */
[----:B------:R-:W-:Y:S02]  /*07c0*/  @!P0 IADD3 R19, PT, PT, R19, R20, RZ ;  /* 0x0000001413138210 */ /* 0x000fe40007ffe0ff */
[----:B------:R-:W-:Y:S01]  /*07d0*/  @P1 LEA.HI.X R7, R12, R7, R14, 0x2, P2 ;  /* 0x000000070c071211 */ /* 0x000fe200010f140e */
[----:B------:R-:W-:Y:S01]  /*07e0*/  @P1 IMAD.WIDE R12, R13, 0x4, R8 ;  /* 0x000000040d0c1825 */ /* 0x000fe200078e0208 */
[----:B------:R-:W5:Y:S03]  /*07f0*/  @P1 LDG.E R14, desc[UR4][R8.64] ;  /* 0x00000004080e1981 */ /* 0x000f66000c1e1900 */
[----:B----4-:R-:W-:Y:S01]  /*0800*/  @!P0 IMAD R15, R20, R15, R16 ;  /* 0x0000000f140f8224 */ /* 0x010fe200078e0210 */
[----:B------:R-:W2:Y:S04]  /*0810*/  @P1 LDG.E R7, desc[UR4][R6.64+0x4] ;  /* 0x0000040406071981 */ /* 0x000ea8000c1e1900 */
[----:B------:R-:W2:Y:S01]  /*0820*/  @P1 LDG.E R12, desc[UR4][R12.64] ;  /* 0x000000040c0c1981 */ /* 0x000ea2000c1e1900 */
[----:B-1----:R-:W-:-:S06]  /*0830*/  @!P0 IMAD.WIDE.U32 R2, R19, 0x4, R2 ;  /* 0x0000000413028825 */ /* 0x002fcc00078e0002 */
[----:B------:R-:W3:Y:S01]  /*0840*/  @!P0 LDG.E R2, desc[UR4][R2.64] ;  /* 0x0000000402028981 */ /* 0x000ee2000c1e1900 */
[----:B0-----:R-:W-:-:S06]  /*0850*/  @!P0 IMAD.WIDE R4, R15, 0x4, R4 ;  /* 0x000000040f048825 */ /* 0x001fcc00078e0204 */
[----:B------:R-:W3:Y:S01]  /*0860*/  @!P0 LDG.E R4, desc[UR4][R4.64] ;  /* 0x0000000404048981 */ /* 0x000ee2000c1e1900 */
[----:B-----5:R-:W-:-:S04]  /*0870*/  @P1 FFMA R10, R10, R14, R29 ;  /* 0x0000000e0a0a1223 */ /* 0x020fc8000000001d */
[----:B--2---:R-:W-:-:S04]  /*0880*/  @P1 FFMA R29, R7, R12, R10 ;  /* 0x0000000c071d1223 */ /* 0x004fc8000000000a */
[----:B---3--:R-:W-:-:S07]  /*0890*/  @!P0 FFMA R29, R2, R4, R29 ;  /* 0x00000004021d8223 */ /* 0x008fce000000001d */
.L_x_3:
[----:B------:R-:W0:Y:S02]  /*08a0*/  LDCU UR6, c[0x0][0x39c] ;  /* 0x00007380ff0677ac */ /* 0x000e240008000800 */
[----:B0-----:R-:W-:-:S04]  /*08b0*/  ISETP.GE.AND P0, PT, R16, UR6, PT ;  /* 0x0000000610007c0c */ /* 0x001fc8000bf06270 */
[----:B------:R-:W-:-:S13]  /*08c0*/  ISETP.GE.OR P0, PT, R17, R0, P0 ;  /* 0x000000001100720c */ /* 0x000fda0000706670 */
[----:B------:R-:W-:Y:S05]  /*08d0*/  @P0 EXIT ;  /* 0x000000000000094d */ /* 0x000fea0003800000 */
[----:B------:R-:W0:Y:S01]  /*08e0*/  LDC.64 R2, c[0x0][0x390] ;  /* 0x0000e400ff027b82 */ /* 0x000e220000000a00 */
[----:B------:R-:W-:-:S04]  /*08f0*/  IMAD R17, R17, UR6, R16 ;  /* 0x0000000611117c24 */ /* 0x000fc8000f8e0210 */
[----:B0-----:R-:W-:-:S05]  /*0900*/  IMAD.WIDE R2, R17, 0x4, R2 ;  /* 0x0000000411027825 */ /* 0x001fca00078e0202 */
[----:B------:R-:W-:Y:S01]  /*0910*/  STG.E desc[UR4][R2.64], R29 ;  /* 0x0000001d02007986 */ /* 0x000fe2000c101904 */
[----:B------:R-:W-:Y:S05]  /*0920*/  EXIT ;  /* 0x000000000000794d */ /* 0x000fea0003800000 */
.L_x_7:
        /* <DEDUP_REMOVED lines=13> */
.L_x_9:


//--------------------- .nv.shared._Z16matrixMultSharedPKfS0_Pfii --------------------------
	.section	.nv.shared._Z16matrixMultSharedPKfS0_Pfii,"aw",@nobits
	.sectionflags	@""
	.align	4
.nv.shared._Z16matrixMultSharedPKfS0_Pfii:
	.zero		3072


//--------------------- .nv.shared.reserved.0     --------------------------
	.section	.nv.shared.reserved.0,"aw",@nobits
	.weak		__nv_reservedSMEM_offset_0_alias
	.size		__nv_reservedSMEM_offset_0_alias, 0, 64
	.other		__nv_reservedSMEM_offset_0_alias,@"STO_CUDA_RESERVED_SHARED STV_DEFAULT"
__nv_reservedSMEM_offset_0_alias:
	.zero		0
	.zero		64


//--------------------- .nv.constant0._Z16matrixMultSharedPKfS0_Pfii --------------------------
	.section	.nv.constant0._Z16matrixMultSharedPKfS0_Pfii,"a",@progbits
	.sectionflags	@""
	.align	4
.nv.constant0._Z16matrixMultSharedPKfS0_Pfii:
	.zero		928


//--------------------- .nv.constant0._Z16matrixMultGlobalPKfS0_Pfii --------------------------
	.section	.nv.constant0._Z16matrixMultGlobalPKfS0_Pfii,"a",@progbits
	.sectionflags	@""
	.align	4
.nv.constant0._Z16matrixMultGlobalPKfS0_Pfii:
	.zero		928


//--------------------- SYMBOLS --------------------------

	.type		.nv.reservedSmem.offset0,@object
	.size		.nv.reservedSmem.offset0,0x4
	.type		.nv.reservedSmem.cap,@object
	.size		.nv.reservedSmem.cap,0x4
